//
// Generated by NVIDIA NVVM Compiler
//
// Compiler Build ID: CL-36424714
// Cuda compilation tools, release 13.0, V13.0.88
// Based on NVVM 20.0.0
//

.version 9.0
.target sm_100
.address_size 64

	// .globl	_Z6kernelPdS_
.global .align 8 .f64 BORDER;
// _ZZ6kernelPdS_E5cache has been demoted

.visible .entry _Z6kernelPdS_(
	.param .u64 .ptr .align 1 _Z6kernelPdS__param_0,
	.param .u64 .ptr .align 1 _Z6kernelPdS__param_1
)
{
	.reg .pred 	%p<7>;
	.reg .b32 	%r<73>;
	.reg .b64 	%rd<22>;
	.reg .b64 	%fd<40>;
	// demoted variable
	.shared .align 8 .b8 _ZZ6kernelPdS_E5cache[8192];
	ld.param.u64 	%rd3, [_Z6kernelPdS__param_0];
	ld.param.u64 	%rd2, [_Z6kernelPdS__param_1];
	cvta.to.global.u64 	%rd1, %rd3;
	mov.u32 	%r11, %tid.x;
	mov.u32 	%r12, %tid.y;
	mul.lo.s32 	%r13, %r11, %r12;
	mov.u32 	%r14, %tid.z;
	mul.lo.s32 	%r15, %r13, %r14;
	shl.b32 	%r16, %r15, 3;
	mov.u32 	%r17, _ZZ6kernelPdS_E5cache;
	add.s32 	%r1, %r17, %r16;
	mov.b64 	%rd4, 0;
	st.shared.u64 	[%r1], %rd4;
	bar.sync 	0;
	mov.u32 	%r18, %ctaid.x;
	mov.u32 	%r19, %ntid.x;
	mad.lo.s32 	%r2, %r18, %r19, %r11;
	mov.u32 	%r20, %ctaid.y;
	mov.u32 	%r21, %ntid.y;
	mad.lo.s32 	%r3, %r20, %r21, %r12;
	mov.u32 	%r22, %ctaid.z;
	mov.u32 	%r23, %ntid.z;
	mad.lo.s32 	%r4, %r22, %r23, %r14;
	add.s32 	%r24, %r2, 10;
	mul.hi.s32 	%r25, %r24, 1717986919;
	shr.u32 	%r26, %r25, 31;
	shr.s32 	%r27, %r25, 2;
	add.s32 	%r28, %r27, %r26;
	mul.lo.s32 	%r29, %r28, 10;
	sub.s32 	%r5, %r24, %r29;
	add.s32 	%r6, %r3, 10;
	mul.hi.u32 	%r30, %r6, -858993459;
	shr.u32 	%r31, %r30, 3;
	mul.lo.s32 	%r32, %r31, 10;
	sub.s32 	%r33, %r6, %r32;
	mul.lo.s32 	%r7, %r33, 10;
	add.s32 	%r8, %r7, %r5;
	add.s32 	%r34, %r4, 10;
	mul.hi.u32 	%r35, %r34, -858993459;
	shr.u32 	%r36, %r35, 3;
	mul.lo.s32 	%r37, %r36, 10;
	sub.s32 	%r38, %r34, %r37;
	mul.lo.s32 	%r9, %r38, 100;
	add.s32 	%r10, %r8, %r9;
	mul.wide.s32 	%rd5, %r10, 8;
	add.s64 	%rd6, %rd1, %rd5;
	ld.global.f64 	%fd1, [%rd6];
	setp.gt.u32 	%p1, %r4, 8;
	mov.f64 	%fd32, 0d0000000000000000;
	@%p1 bra 	$L__BB0_2;
	mad.lo.s32 	%r39, %r4, 100, %r8;
	add.s32 	%r40, %r39, 100;
	mul.wide.u32 	%rd7, %r40, 8;
	add.s64 	%rd8, %rd1, %rd7;
	ld.global.f64 	%fd32, [%rd8];
	setp.eq.s32 	%p2, %r4, 0;
	mov.f64 	%fd33, 0d0000000000000000;
	@%p2 bra 	$L__BB0_3;
$L__BB0_2:
	add.s32 	%r41, %r4, 9;
	mul.hi.u32 	%r42, %r41, -858993459;
	shr.u32 	%r43, %r42, 3;
	mul.lo.s32 	%r44, %r43, 10;
	sub.s32 	%r45, %r41, %r44;
	mad.lo.s32 	%r46, %r45, 100, %r8;
	mul.wide.s32 	%rd9, %r46, 8;
	add.s64 	%rd10, %rd1, %rd9;
	ld.global.f64 	%fd33, [%rd10];
$L__BB0_3:
	setp.lt.s32 	%p3, %r2, 1;
	mov.f64 	%fd35, 0d0000000000000000;
	@%p3 bra 	$L__BB0_5;
	add.s32 	%r47, %r2, 9;
	mul.hi.u32 	%r48, %r47, -858993459;
	shr.u32 	%r49, %r48, 3;
	mul.lo.s32 	%r50, %r49, 10;
	sub.s32 	%r51, %r47, %r50;
	add.s32 	%r52, %r7, %r51;
	add.s32 	%r53, %r52, %r9;
	mul.wide.u32 	%rd11, %r53, 8;
	add.s64 	%rd12, %rd1, %rd11;
	ld.global.f64 	%fd35, [%rd12];
	setp.gt.u32 	%p4, %r2, 8;
	mov.f64 	%fd36, 0d0000000000000000;
	@%p4 bra 	$L__BB0_6;
$L__BB0_5:
	add.s32 	%r54, %r2, 11;
	mul.hi.s32 	%r55, %r54, 1717986919;
	shr.u32 	%r56, %r55, 31;
	shr.s32 	%r57, %r55, 2;
	add.s32 	%r58, %r57, %r56;
	mul.lo.s32 	%r59, %r58, 10;
	sub.s32 	%r60, %r54, %r59;
	add.s32 	%r61, %r7, %r60;
	add.s32 	%r62, %r61, %r9;
	mul.wide.s32 	%rd13, %r62, 8;
	add.s64 	%rd14, %rd1, %rd13;
	ld.global.f64 	%fd36, [%rd14];
$L__BB0_6:
	setp.eq.s32 	%p5, %r3, 0;
	mov.f64 	%fd38, 0d0000000000000000;
	@%p5 bra 	$L__BB0_8;
	add.s32 	%r63, %r3, 9;
	mul.hi.u32 	%r64, %r63, -858993459;
	shr.u32 	%r65, %r64, 3;
	mul.lo.s32 	%r66, %r65, 10;
	sub.s32 	%r67, %r63, %r66;
	mad.lo.s32 	%r68, %r67, 10, %r5;
	add.s32 	%r69, %r68, %r9;
	mul.wide.s32 	%rd15, %r69, 8;
	add.s64 	%rd16, %rd1, %rd15;
	ld.global.f64 	%fd38, [%rd16];
	setp.gt.u32 	%p6, %r3, 8;
	mov.f64 	%fd39, 0d0000000000000000;
	@%p6 bra 	$L__BB0_9;
$L__BB0_8:
	mad.lo.s32 	%r70, %r3, 9, %r6;
	add.s32 	%r71, %r70, %r5;
	add.s32 	%r72, %r71, %r9;
	mul.wide.u32 	%rd17, %r72, 8;
	add.s64 	%rd18, %rd1, %rd17;
	ld.global.f64 	%fd39, [%rd18];
$L__BB0_9:
	cvta.to.global.u64 	%rd19, %rd2;
	add.f64 	%fd23, %fd1, %fd32;
	add.f64 	%fd24, %fd23, %fd33;
	add.f64 	%fd25, %fd24, %fd35;
	add.f64 	%fd26, %fd25, %fd36;
	add.f64 	%fd27, %fd26, %fd38;
	add.f64 	%fd28, %fd27, %fd39;
	mul.f64 	%fd29, %fd28, 0d3FC2492492492492;
	st.shared.f64 	[%r1], %fd29;
	bar.sync 	0;
	ld.shared.f64 	%fd30, [%r1];
	add.s64 	%rd21, %rd19, %rd5;
	st.global.f64 	[%rd21], %fd30;
	ret;

}


// ===== COMPILED SASS (sm_100) =====

	.target	sm_100

	.elftype	@"ET_EXEC"


//--------------------- .note.nv.tkinfo           --------------------------
	.section	.note.nv.tkinfo,"",@"SHT_NOTE"
	.sectionflags	@"SHF_NOTE_NV_TKINFO"
	.tkinfo
        /*0018*/ 	.word	0x00000002
        /*0030*/ 	.string	""
        /*0030*/ 	.string	"ptxas"
        /*0030*/ 	.string	"Cuda compilation tools, release 13.0, V13.0.88"
        /*0030*/ 	.string	"Build cuda_13.0.r13.0/compiler.36424714_0"
        /*0030*/ 	.string	"-arch sm_100 -m 64 "



//--------------------- .note.nv.cuinfo           --------------------------
	.section	.note.nv.cuinfo,"",@"SHT_NOTE"
	.sectionflags	@"SHF_NOTE_NV_CUINFO"
        /*0018*/ 	.short	0x0002
        /*001a*/ 	.short	0x0064
        /*001c*/ 	.short	0x0082
	.zero		2


//--------------------- .nv.info                  --------------------------
	.section	.nv.info,"",@"SHT_CUDA_INFO"
	.align	4


	//----- nvinfo : EIATTR_REGCOUNT
	.align		4
        /*0000*/ 	.byte	0x04, 0x2f
        /*0002*/ 	.short	(.L_2 - .L_1)
	.align		4
.L_1:
        /*0004*/ 	.word	index@(_Z6kernelPdS_)
        /*0008*/ 	.word	0x0000001a


	//----- nvinfo : EIATTR_FRAME_SIZE
	.align		4
.L_2:
        /*000c*/ 	.byte	0x04, 0x11
        /*000e*/ 	.short	(.L_4 - .L_3)
	.align		4
.L_3:
        /*0010*/ 	.word	index@(_Z6kernelPdS_)
        /*0014*/ 	.word	0x00000000


	//----- nvinfo : EIATTR_MIN_STACK_SIZE
	.align		4
.L_4:
        /*0018*/ 	.byte	0x04, 0x12
        /*001a*/ 	.short	(.L_6 - .L_5)
	.align		4
.L_5:
        /*001c*/ 	.word	index@(_Z6kernelPdS_)
        /*0020*/ 	.word	0x00000000
.L_6:


//--------------------- .nv.compat                --------------------------
	.section	.nv.compat,"",@"SHT_CUDA_COMPAT_INFO"
	.align	4
        /*0000*/ 	.byte	0x02, 0x09, 0x00, 0x00, 0x02, 0x02, 0x01, 0x00, 0x02, 0x05, 0x05, 0x00, 0x03, 0x07, 0x01, 0x01
        /*0010*/ 	.byte	0x02, 0x03, 0x00, 0x00, 0x02, 0x06, 0x01, 0x00, 0x04, 0x0b, 0x08, 0x00, 0x01, 0x00, 0x00, 0x00
        /*0020*/ 	.byte	0x00, 0x00, 0x00, 0x00


//--------------------- .nv.info._Z6kernelPdS_    --------------------------
	.section	.nv.info._Z6kernelPdS_,"",@"SHT_CUDA_INFO"
	.sectionflags	@""
	.align	4


	//----- nvinfo : EIATTR_CUDA_API_VERSION
	.align		4
        /*0000*/ 	.byte	0x04, 0x37
        /*0002*/ 	.short	(.L_8 - .L_7)
.L_7:
        /*0004*/ 	.word	0x00000082


	//----- nvinfo : EIATTR_KPARAM_INFO
	.align		4
.L_8:
        /*0008*/ 	.byte	0x04, 0x17
        /*000a*/ 	.short	(.L_10 - .L_9)
.L_9:
        /*000c*/ 	.word	0x00000000
        /*0010*/ 	.short	0x0001
        /*0012*/ 	.short	0x0008
        /*0014*/ 	.byte	0x00, 0xf5, 0x21, 0x00


	//----- nvinfo : EIATTR_KPARAM_INFO
	.align		4
.L_10:
        /*0018*/ 	.byte	0x04, 0x17
        /*001a*/ 	.short	(.L_12 - .L_11)
.L_11:
        /*001c*/ 	.word	0x00000000
        /*0020*/ 	.short	0x0000
        /*0022*/ 	.short	0x0000
        /*0024*/ 	.byte	0x00, 0xf5, 0x21, 0x00


	//----- nvinfo : EIATTR_SPARSE_MMA_MASK
	.align		4
.L_12:
        /*0028*/ 	.byte	0x03, 0x50
        /*002a*/ 	.short	0x0000


	//----- nvinfo : EIATTR_MAXREG_COUNT
	.align		4
        /*002c*/ 	.byte	0x03, 0x1b
        /*002e*/ 	.short	0x00ff


	//----- nvinfo : EIATTR_NUM_BARRIERS
	.align		4
        /*0030*/ 	.byte	0x02, 0x4c
        /*0032*/ 	.byte	0x01
	.zero		1


	//----- nvinfo : EIATTR_MERCURY_ISA_VERSION
	.align		4
        /*0034*/ 	.byte	0x03, 0x5f
        /*0036*/ 	.short	0x0101


	//----- nvinfo : EIATTR_VRC_CTA_INIT_COUNT
	.align		4
        /*0038*/ 	.byte	0x02, 0x4a
	.zero		1
	.zero		1


	//----- nvinfo : EIATTR_EXIT_INSTR_OFFSETS
	.align		4
        /*003c*/ 	.byte	0x04, 0x1c
        /*003e*/ 	.short	(.L_14 - .L_13)


	//   ....[0]....
.L_13:
        /*0040*/ 	.word	0x00000840


	//----- nvinfo : EIATTR_CRS_STACK_SIZE
	.align		4
.L_14:
        /*0044*/ 	.byte	0x04, 0x1e
        /*0046*/ 	.short	(.L_16 - .L_15)
.L_15:
        /*0048*/ 	.word	0x00000000


	//----- nvinfo : EIATTR_CBANK_PARAM_SIZE
	.align		4
.L_16:
        /*004c*/ 	.byte	0x03, 0x19
        /*004e*/ 	.short	0x0010


	//----- nvinfo : EIATTR_PARAM_CBANK
	.align		4
        /*0050*/ 	.byte	0x04, 0x0a
        /*0052*/ 	.short	(.L_18 - .L_17)
	.align		4
.L_17:
        /*0054*/ 	.word	index@(.nv.constant0._Z6kernelPdS_)
        /*0058*/ 	.short	0x0380
        /*005a*/ 	.short	0x0010


	//----- nvinfo : EIATTR_SW_WAR
	.align		4
.L_18:
        /*005c*/ 	.byte	0x04, 0x36
        /*005e*/ 	.short	(.L_20 - .L_19)
.L_19:
        /*0060*/ 	.word	0x00000008
.L_20:


//--------------------- .nv.callgraph             --------------------------
	.section	.nv.callgraph,"",@"SHT_CUDA_CALLGRAPH"
	.align	4
	.sectionentsize	8
	.align		4
        /*0000*/ 	.word	0x00000000
	.align		4
        /*0004*/ 	.word	0xffffffff
	.align		4
        /*0008*/ 	.word	0x00000000
	.align		4
        /*000c*/ 	.word	0xfffffffe
	.align		4
        /*0010*/ 	.word	0x00000000
	.align		4
        /*0014*/ 	.word	0xfffffffd
	.align		4
        /*0018*/ 	.word	0x00000000
	.align		4
        /*001c*/ 	.word	0xfffffffc


//--------------------- .nv.constant4             --------------------------
	.section	.nv.constant4,"a",@progbits
	.align	8
	.align		8
.nv.constant4:
        /*0000*/ 	.dword	BORDER


//--------------------- .text._Z6kernelPdS_       --------------------------
	.section	.text._Z6kernelPdS_,"ax",@progbits
	.align	128
        .global         _Z6kernelPdS_
        .type           _Z6kernelPdS_,@function
        .size           _Z6kernelPdS_,(.L_x_13 - _Z6kernelPdS_)
        .other          _Z6kernelPdS_,@"STO_CUDA_ENTRY STV_DEFAULT"
_Z6kernelPdS_:
.text._Z6kernelPdS_:
[----:B------:R-:W-:Y:S01]  /*0000*/  LDC R1, c[0x0][0x37c] ;  /* 0x0000df00ff017b82 */ /* 0x000fe20000000800 */
[----:B------:R-:W0:Y:S07]  /*0010*/  S2R R8, SR_TID.X ;  /* 0x0000000000087919 */ /* 0x000e2e0000002100 */
[----:B------:R-:W0:Y:S01]  /*0020*/  S2UR UR4, SR_CTAID.X ;  /* 0x00000000000479c3 */ /* 0x000e220000002500 */
[----:B------:R-:W1:Y:S01]  /*0030*/  S2R R9, SR_TID.Y ;  /* 0x0000000000097919 */ /* 0x000e620000002200 */
[----:B------:R-:W2:Y:S06]  /*0040*/  S2R R11, SR_TID.Z ;  /* 0x00000000000b7919 */ /* 0x000eac0000002300 */
[----:B------:R-:W0:Y:S08]  /*0050*/  LDC R19, c[0x0][0x360] ;  /* 0x0000d800ff137b82 */ /* 0x000e300000000800 */
[----:B------:R-:W1:Y:S08]  /*0060*/  S2UR UR6, SR_CTAID.Y ;  /* 0x00000000000679c3 */ /* 0x000e700000002600 */
[----:B------:R-:W1:Y:S08]  /*0070*/  LDC R0, c[0x0][0x364] ;  /* 0x0000d900ff007b82 */ /* 0x000e700000000800 */
[----:B------:R-:W3:Y:S01]  /*0080*/  S2UR UR5, SR_CgaCtaId ;  /* 0x00000000000579c3 */ /* 0x000ee20000008800 */
[----:B0-----:R-:W-:Y:S01]  /*0090*/  IMAD R19, R19, UR4, R8 ;  /* 0x0000000413137c24 */ /* 0x001fe2000f8e0208 */
[----:B------:R-:W-:-:S04]  /*00a0*/  UMOV UR4, 0x400 ;  /* 0x0000040000047882 */ /* 0x000fc80000000000 */
[----:B------:R-:W-:Y:S02]  /*00b0*/  IADD3 R14, PT, PT, R19, 0xa, RZ ;  /* 0x0000000a130e7810 */ /* 0x000fe40007ffe0ff */
[----:B------:R-:W0:Y:S03]  /*00c0*/  S2UR UR7, SR_CTAID.Z ;  /* 0x00000000000779c3 */ /* 0x000e260000002700 */
[----:B------:R-:W-:-:S05]  /*00d0*/  IMAD.HI R3, R14, 0x66666667, RZ ;  /* 0x666666670e037827 */ /* 0x000fca00078e02ff */
[----:B------:R-:W0:Y:S01]  /*00e0*/  LDC R2, c[0x0][0x368] ;  /* 0x0000da00ff027b82 */ /* 0x000e220000000800 */
[----:B------:R-:W-:Y:S01]  /*00f0*/  SHF.R.U32.HI R4, RZ, 0x1f, R3 ;  /* 0x0000001fff047819 */ /* 0x000fe20000011603 */
[----:B-1----:R-:W-:-:S03]  /*0100*/  IMAD R0, R0, UR6, R9 ;  /* 0x0000000600007c24 */ /* 0x002fc6000f8e0209 */
[----:B------:R-:W-:Y:S01]  /*0110*/  LEA.HI.SX32 R3, R3, R4, 0x1e ;  /* 0x0000000403037211 */ /* 0x000fe200078ff2ff */
[----:B------:R-:W-:Y:S01]  /*0120*/  IMAD R4, R8, R9, RZ ;  /* 0x0000000908047224 */ /* 0x000fe200078e02ff */
[----:B------:R-:W-:Y:S01]  /*0130*/  IADD3 R15, PT, PT, R0, 0xa, RZ ;  /* 0x0000000a000f7810 */ /* 0x000fe20007ffe0ff */
[----:B---3--:R-:W-:Y:S01]  /*0140*/  ULEA UR4, UR5, UR4, 0x18 ;  /* 0x0000000405047291 */ /* 0x008fe2000f8ec0ff */
[----:B------:R-:W1:Y:S01]  /*0150*/  LDC.64 R12, c[0x0][0x380] ;  /* 0x0000e000ff0c7b82 */ /* 0x000e620000000a00 */
[----:B--2---:R-:W-:Y:S02]  /*0160*/  IMAD R4, R4, R11, RZ ;  /* 0x0000000b04047224 */ /* 0x004fe400078e02ff */
[----:B------:R-:W-:-:S03]  /*0170*/  IMAD.HI.U32 R5, R15, -0x33333333, RZ ;  /* 0xcccccccd0f057827 */ /* 0x000fc600078e00ff */
[----:B------:R-:W-:Y:S01]  /*0180*/  LEA R18, R4, UR4, 0x3 ;  /* 0x0000000404127c11 */ /* 0x000fe2000f8e18ff */
[----:B------:R-:W-:Y:S01]  /*0190*/  IMAD R14, R3, -0xa, R14 ;  /* 0xfffffff6030e7824 */ /* 0x000fe200078e020e */
[----:B------:R-:W-:-:S03]  /*01a0*/  SHF.R.U32.HI R6, RZ, 0x3, R5 ;  /* 0x00000003ff067819 */ /* 0x000fc60000011605 */
[----:B------:R2:W-:Y:S02]  /*01b0*/  STS.64 [R18], RZ ;  /* 0x000000ff12007388 */ /* 0x0005e40000000a00 */
[----:B------:R-:W-:Y:S02]  /*01c0*/  IMAD R21, R6, -0xa, R15 ;  /* 0xfffffff606157824 */ /* 0x000fe400078e020f */
[----:B0-----:R-:W-:Y:S01]  /*01d0*/  IMAD R2, R2, UR7, R11 ;  /* 0x0000000702027c24 */ /* 0x001fe2000f8e020b */
[----:B------:R-:W0:Y:S01]  /*01e0*/  LDCU.64 UR6, c[0x0][0x358] ;  /* 0x00006b00ff0677ac */ /* 0x000e220008000a00 */
[----:B------:R-:W-:-:S03]  /*01f0*/  IMAD R3, R21, 0xa, R14 ;  /* 0x0000000a15037824 */ /* 0x000fc600078e020e */
[----:B------:R-:W-:-:S05]  /*0200*/  IADD3 R16, PT, PT, R2, 0xa, RZ ;  /* 0x0000000a02107810 */ /* 0x000fca0007ffe0ff */
[----:B------:R-:W-:-:S05]  /*0210*/  IMAD.HI.U32 R7, R16, -0x33333333, RZ ;  /* 0xcccccccd10077827 */ /* 0x000fca00078e00ff */
[----:B------:R-:W-:-:S05]  /*0220*/  SHF.R.U32.HI R7, RZ, 0x3, R7 ;  /* 0x00000003ff077819 */ /* 0x000fca0000011607 */
[----:B------:R-:W-:-:S04]  /*0230*/  IMAD R16, R7, -0xa, R16 ;  /* 0xfffffff607107824 */ /* 0x000fc800078e0210 */
[----:B------:R-:W-:-:S04]  /*0240*/  IMAD R17, R16, 0x64, R3 ;  /* 0x0000006410117824 */ /* 0x000fc800078e0203 */
[----:B-1----:R-:W-:Y:S01]  /*0250*/  IMAD.WIDE R10, R17, 0x8, R12 ;  /* 0x00000008110a7825 */ /* 0x002fe200078e020c */
[----:B------:R-:W-:Y:S06]  /*0260*/  BAR.SYNC.DEFER_BLOCKING 0x0 ;  /* 0x0000000000007b1d */ /* 0x000fec0000010000 */
[----:B0-----:R-:W5:Y:S01]  /*0270*/  LDG.E.64 R10, desc[UR6][R10.64] ;  /* 0x000000060a0a7981 */ /* 0x001f62000c1e1b00 */
[----:B------:R-:W-:Y:S01]  /*0280*/  ISETP.GT.U32.AND P0, PT, R2, 0x8, PT ;  /* 0x000000080200780c */ /* 0x000fe20003f04070 */
[----:B------:R-:W-:Y:S04]  /*0290*/  BSSY.RECONVERGENT B1, `(.L_x_0) ;  /* 0x0000014000017945 */ /* 0x000fe80003800200 */
[----:B------:R-:W-:Y:S01]  /*02a0*/  BSSY.RELIABLE B0, `(.L_x_1) ;  /* 0x000000b000007945 */ /* 0x000fe20003800100 */
[----:B------:R-:W-:-:S07]  /*02b0*/  CS2R R8, SRZ ;  /* 0x0000000000087805 */ /* 0x000fce000001ff00 */
[----:B--2---:R-:W-:Y:S05]  /*02c0*/  @P0 BRA `(.L_x_2) ;  /* 0x0000000000200947 */ /* 0x004fea0003800000 */
[----:B------:R-:W-:-:S05]  /*02d0*/  IMAD R4, R2, 0x64, R3 ;  /* 0x0000006402047824 */ /* 0x000fca00078e0203 */
[----:B------:R-:W-:-:S05]  /*02e0*/  IADD3 R9, PT, PT, R4, 0x64, RZ ;  /* 0x0000006404097810 */ /* 0x000fca0007ffe0ff */
[----:B------:R-:W-:-:S06]  /*02f0*/  IMAD.WIDE.U32 R8, R9, 0x8, R12 ;  /* 0x0000000809087825 */ /* 0x000fcc00078e000c */
[----:B------:R-:W5:Y:S01]  /*0300*/  LDG.E.64 R8, desc[UR6][R8.64] ;  /* 0x0000000608087981 */ /* 0x000f62000c1e1b00 */
[----:B------:R-:W-:Y:S02]  /*0310*/  ISETP.NE.AND P0, PT, R2, RZ, PT ;  /* 0x000000ff0200720c */ /* 0x000fe40003f05270 */
[----:B------:R-:W-:-:S11]  /*0320*/  CS2R R6, SRZ ;  /* 0x0000000000067805 */ /* 0x000fd6000001ff00 */
[----:B------:R-:W-:Y:S05]  /*0330*/  @!P0 BREAK.RELIABLE B0 ;  /* 0x0000000000008942 */ /* 0x000fea0003800100 */
[----:B------:R-:W-:Y:S05]  /*0340*/  @!P0 BRA `(.L_x_3) ;  /* 0x0000000000208947 */ /* 0x000fea0003800000 */
.L_x_2:
[----:B------:R-:W-:Y:S05]  /*0350*/  BSYNC.RELIABLE B0 ;  /* 0x0000000000007941 */ /* 0x000fea0003800100 */
.L_x_1:
[----:B------:R-:W-:-:S05]  /*0360*/  IADD3 R2, PT, PT, R2, 0x9, RZ ;  /* 0x0000000902027810 */ /* 0x000fca0007ffe0ff */
[----:B------:R-:W-:-:S05]  /*0370*/  IMAD.HI.U32 R4, R2, -0x33333333, RZ ;  /* 0xcccccccd02047827 */ /* 0x000fca00078e00ff */
[----:B------:R-:W-:-:S05]  /*0380*/  SHF.R.U32.HI R5, RZ, 0x3, R4 ;  /* 0x00000003ff057819 */ /* 0x000fca0000011604 */
[----:B------:R-:W-:-:S04]  /*0390*/  IMAD R2, R5, -0xa, R2 ;  /* 0xfffffff605027824 */ /* 0x000fc800078e0202 */
[----:B------:R-:W-:-:S04]  /*03a0*/  IMAD R7, R2, 0x64, R3 ;  /* 0x0000006402077824 */ /* 0x000fc800078e0203 */
[----:B------:R-:W-:-:S06]  /*03b0*/  IMAD.WIDE R6, R7, 0x8, R12 ;  /* 0x0000000807067825 */ /* 0x000fcc00078e020c */
[----:B------:R-:W5:Y:S02]  /*03c0*/  LDG.E.64 R6, desc[UR6][R6.64] ;  /* 0x0000000606067981 */ /* 0x000f64000c1e1b00 */
.L_x_3:
[----:B------:R-:W-:Y:S05]  /*03d0*/  BSYNC.RECONVERGENT B1 ;  /* 0x0000000000017941 */ /* 0x000fea0003800200 */
.L_x_0:
[----:B------:R-:W-:Y:S05]  /*03e0*/  WARPSYNC.ALL ;  /* 0x0000000000007948 */ /* 0x000fea0003800000 */
[----:B------:R-:W-:Y:S01]  /*03f0*/  ISETP.GE.AND P0, PT, R19, 0x1, PT ;  /* 0x000000011300780c */ /* 0x000fe20003f06270 */
[----:B------:R-:W-:Y:S04]  /*0400*/  BSSY.RECONVERGENT B2, `(.L_x_4) ;  /* 0x000001a000027945 */ /* 0x000fe80003800200 */
[----:B------:R-:W-:Y:S01]  /*0410*/  BSSY.RELIABLE B1, `(.L_x_5) ;  /* 0x000000f000017945 */ /* 0x000fe20003800100 */
[----:B------:R-:W-:-:S07]  /*0420*/  CS2R R4, SRZ ;  /* 0x0000000000047805 */ /* 0x000fce000001ff00 */
[----:B------:R-:W-:Y:S05]  /*0430*/  @!P0 BRA `(.L_x_6) ;  /* 0x0000000000308947 */ /* 0x000fea0003800000 */
[----:B------:R-:W-:-:S05]  /*0440*/  IADD3 R2, PT, PT, R19, 0x9, RZ ;  /* 0x0000000913027810 */ /* 0x000fca0007ffe0ff */
[----:B------:R-:W-:-:S05]  /*0450*/  IMAD.HI.U32 R3, R2, -0x33333333, RZ ;  /* 0xcccccccd02037827 */ /* 0x000fca00078e00ff */
[----:B------:R-:W-:-:S05]  /*0460*/  SHF.R.U32.HI R3, RZ, 0x3, R3 ;  /* 0x00000003ff037819 */ /* 0x000fca0000011603 */
[----:B------:R-:W-:-:S04]  /*0470*/  IMAD R2, R3, -0xa, R2 ;  /* 0xfffffff603027824 */ /* 0x000fc800078e0202 */
[----:B------:R-:W-:-:S04]  /*0480*/  IMAD R3, R21, 0xa, R2 ;  /* 0x0000000a15037824 */ /* 0x000fc800078e0202 */
[----:B------:R-:W-:-:S04]  /*0490*/  IMAD R3, R16, 0x64, R3 ;  /* 0x0000006410037824 */ /* 0x000fc800078e0203 */
[----:B------:R-:W-:-:S06]  /*04a0*/  IMAD.WIDE.U32 R4, R3, 0x8, R12 ;  /* 0x0000000803047825 */ /* 0x000fcc00078e000c */
[----:B------:R-:W5:Y:S01]  /*04b0*/  LDG.E.64 R4, desc[UR6][R4.64] ;  /* 0x0000000604047981 */ /* 0x000f62000c1e1b00 */
[----:B------:R-:W-:Y:S02]  /*04c0*/  ISETP.GT.U32.AND P0, PT, R19, 0x8, PT ;  /* 0x000000081300780c */ /* 0x000fe40003f04070 */
[----:B------:R-:W-:-:S11]  /*04d0*/  CS2R R2, SRZ ;  /* 0x0000000000027805 */ /* 0x000fd6000001ff00 */
[----:B------:R-:W-:Y:S05]  /*04e0*/  @P0 BREAK.RELIABLE B1 ;  /* 0x0000000000010942 */ /* 0x000fea0003800100 */
[----:B------:R-:W-:Y:S05]  /*04f0*/  @P0 BRA `(.L_x_7) ;  /* 0x0000000000280947 */ /* 0x000fea0003800000 */
.L_x_6:
[----:B------:R-:W-:Y:S05]  /*0500*/  BSYNC.RELIABLE B1 ;  /* 0x0000000000017941 */ /* 0x000fea0003800100 */
.L_x_5:
[----:B------:R-:W-:-:S05]  /*0510*/  IADD3 R19, PT, PT, R19, 0xb, RZ ;  /* 0x0000000b13137810 */ /* 0x000fca0007ffe0ff */
[----:B------:R-:W-:-:S05]  /*0520*/  IMAD.HI R2, R19, 0x66666667, RZ ;  /* 0x6666666713027827 */ /* 0x000fca00078e02ff */
[----:B------:R-:W-:-:S04]  /*0530*/  SHF.R.U32.HI R3, RZ, 0x1f, R2 ;  /* 0x0000001fff037819 */ /* 0x000fc80000011602 */
[----:B------:R-:W-:-:S05]  /*0540*/  LEA.HI.SX32 R2, R2, R3, 0x1e ;  /* 0x0000000302027211 */ /* 0x000fca00078ff2ff */
[----:B------:R-:W-:-:S04]  /*0550*/  IMAD R2, R2, -0xa, R19 ;  /* 0xfffffff602027824 */ /* 0x000fc800078e0213 */
[----:B------:R-:W-:-:S04]  /*0560*/  IMAD R21, R21, 0xa, R2 ;  /* 0x0000000a15157824 */ /* 0x000fc800078e0202 */
[----:B------:R-:W-:-:S04]  /*0570*/  IMAD R3, R16, 0x64, R21 ;  /* 0x0000006410037824 */ /* 0x000fc800078e0215 */
[----:B------:R-:W-:-:S06]  /*0580*/  IMAD.WIDE R2, R3, 0x8, R12 ;  /* 0x0000000803027825 */ /* 0x000fcc00078e020c */
[----:B------:R-:W5:Y:S02]  /*0590*/  LDG.E.64 R2, desc[UR6][R2.64] ;  /* 0x0000000602027981 */ /* 0x000f64000c1e1b00 */
.L_x_7:
[----:B------:R-:W-:Y:S05]  /*05a0*/  BSYNC.RECONVERGENT B2 ;  /* 0x0000000000027941 */ /* 0x000fea0003800200 */
.L_x_4:
[----:B------:R-:W-:Y:S05]  /*05b0*/  WARPSYNC.ALL ;  /* 0x0000000000007948 */ /* 0x000fea0003800000 */
[----:B------:R-:W-:Y:S01]  /*05c0*/  ISETP.NE.AND P0, PT, R0, RZ, PT ;  /* 0x000000ff0000720c */ /* 0x000fe20003f05270 */
        /* <DEDUP_REMOVED lines=10> */
[----:B------:R-:W-:-:S06]  /*0670*/  IMAD.WIDE R20, R19, 0x8, R12 ;  /* 0x0000000813147825 */ /* 0x000fcc00078e020c */
[----:B------:R-:W5:Y:S01]  /*0680*/  LDG.E.64 R20, desc[UR6][R20.64] ;  /* 0x0000000614147981 */ /* 0x000f62000c1e1b00 */
[----:B------:R-:W-:Y:S02]  /*0690*/  ISETP.GT.U32.AND P0, PT, R0, 0x8, PT ;  /* 0x000000080000780c */ /* 0x000fe40003f04070 */
[----:B------:R-:W-:-:S11]  /*06a0*/  CS2R R22, SRZ ;  /* 0x0000000000167805 */ /* 0x000fd6000001ff00 */
[----:B------:R-:W-:Y:S05]  /*06b0*/  @P0 BREAK.RELIABLE B3 ;  /* 0x0000000000030942 */ /* 0x000fea0003800100 */
[----:B------:R-:W-:Y:S05]  /*06c0*/  @P0 BRA `(.L_x_11) ;  /* 0x0000000000180947 */ /* 0x000fea0003800000 */
.L_x_10:
[----:B------:R-:W-:Y:S05]  /*06d0*/  BSYNC.RELIABLE B3 ;  /* 0x0000000000037941 */ /* 0x000fea0003800100 */
.L_x_9:
[----:B------:R-:W-:-:S05]  /*06e0*/  IMAD R15, R0, 0x9, R15 ;  /* 0x00000009000f7824 */ /* 0x000fca00078e020f */
[----:B------:R-:W-:-:S05]  /*06f0*/  IADD3 R15, PT, PT, R14, R15, RZ ;  /* 0x0000000f0e0f7210 */ /* 0x000fca0007ffe0ff */
[----:B------:R-:W-:-:S04]  /*0700*/  IMAD R15, R16, 0x64, R15 ;  /* 0x00000064100f7824 */ /* 0x000fc800078e020f */
[----:B------:R-:W-:-:S05]  /*0710*/  IMAD.WIDE.U32 R12, R15, 0x8, R12 ;  /* 0x000000080f0c7825 */ /* 0x000fca00078e000c */
[----:B------:R0:W5:Y:S02]  /*0720*/  LDG.E.64 R22, desc[UR6][R12.64] ;  /* 0x000000060c167981 */ /* 0x000164000c1e1b00 */
.L_x_11:
[----:B------:R-:W-:Y:S05]  /*0730*/  BSYNC.RECONVERGENT B2 ;  /* 0x0000000000027941 */ /* 0x000fea0003800200 */
.L_x_8:
[----:B------:R-:W-:Y:S05]  /*0740*/  WARPSYNC.ALL ;  /* 0x0000000000007948 */ /* 0x000fea0003800000 */
[----:B-----5:R-:W-:Y:S01]  /*0750*/  DADD R8, R10, R8 ;  /* 0x000000000a087229 */ /* 0x020fe20000000008 */
[----:B------:R-:W-:Y:S01]  /*0760*/  UMOV UR4, 0x92492492 ;  /* 0x9249249200047882 */ /* 0x000fe20000000000 */
[----:B------:R-:W-:-:S06]  /*0770*/  UMOV UR5, 0x3fc24924 ;  /* 0x3fc2492400057882 */ /* 0x000fcc0000000000 */
[----:B------:R-:W-:-:S08]  /*0780*/  DADD R6, R8, R6 ;  /* 0x0000000008067229 */ /* 0x000fd00000000006 */
[----:B------:R-:W-:Y:S02]  /*0790*/  DADD R4, R6, R4 ;  /* 0x0000000006047229 */ /* 0x000fe40000000004 */
[----:B------:R-:W1:Y:S06]  /*07a0*/  LDC.64 R6, c[0x0][0x388] ;  /* 0x0000e200ff067b82 */ /* 0x000e6c0000000a00 */
[----:B------:R-:W-:-:S08]  /*07b0*/  DADD R2, R4, R2 ;  /* 0x0000000004027229 */ /* 0x000fd00000000002 */
[----:B------:R-:W-:-:S08]  /*07c0*/  DADD R2, R2, R20 ;  /* 0x0000000002027229 */ /* 0x000fd00000000014 */
[----:B------:R-:W-:Y:S01]  /*07d0*/  DADD R2, R2, R22 ;  /* 0x0000000002027229 */ /* 0x000fe20000000016 */
[----:B-1----:R-:W-:-:S07]  /*07e0*/  IMAD.WIDE R6, R17, 0x8, R6 ;  /* 0x0000000811067825 */ /* 0x002fce00078e0206 */
[----:B------:R-:W-:-:S07]  /*07f0*/  DMUL R2, R2, UR4 ;  /* 0x0000000402027c28 */ /* 0x000fce0008000000 */
[----:B------:R-:W-:Y:S01]  /*0800*/  STS.64 [R18], R2 ;  /* 0x0000000212007388 */ /* 0x000fe20000000a00 */
[----:B------:R-:W-:Y:S06]  /*0810*/  BAR.SYNC.DEFER_BLOCKING 0x0 ;  /* 0x0000000000007b1d */ /* 0x000fec0000010000 */
[----:B------:R-:W1:Y:S04]  /*0820*/  LDS.64 R4, [R18] ;  /* 0x0000000012047984 */ /* 0x000e680000000a00 */
[----:B-1----:R-:W-:Y:S01]  /*0830*/  STG.E.64 desc[UR6][R6.64], R4 ;  /* 0x0000000406007986 */ /* 0x002fe2000c101b06 */
[----:B------:R-:W-:Y:S05]  /*0840*/  EXIT ;  /* 0x000000000000794d */ /* 0x000fea0003800000 */
.L_x_12:
[----:B------:R-:W-:-:S00]  /*0850*/  BRA `(.L_x_12) ;  /* 0xfffffffc00fc7947 */ /* 0x000fc0000383ffff */
[----:B------:R-:W-:-:S00]  /*0860*/  NOP ;  /* 0x0000000000007918 */ /* 0x000fc00000000000 */
        /* <DEDUP_REMOVED lines=9> */
.L_x_13:


//--------------------- .nv.shared._Z6kernelPdS_  --------------------------
	.section	.nv.shared._Z6kernelPdS_,"aw",@nobits
	.sectionflags	@""
	.align	8
.nv.shared._Z6kernelPdS_:
	.zero		9216


//--------------------- .nv.shared.reserved.0     --------------------------
	.section	.nv.shared.reserved.0,"aw",@nobits
	.weak		__nv_reservedSMEM_offset_0_alias
	.size		__nv_reservedSMEM_offset_0_alias, 0, 64
	.other		__nv_reservedSMEM_offset_0_alias,@"STO_CUDA_RESERVED_SHARED STV_DEFAULT"
__nv_reservedSMEM_offset_0_alias:
	.zero		0
	.zero		64


//--------------------- .nv.global                --------------------------
	.section	.nv.global,"aw",@nobits
	.align	8
.nv.global:
	.type		BORDER,@object
	.size		BORDER,(.L_0 - BORDER)
BORDER:
	.zero		8
.L_0:


//--------------------- .nv.constant0._Z6kernelPdS_ --------------------------
	.section	.nv.constant0._Z6kernelPdS_,"a",@progbits
	.sectionflags	@""
	.align	4
.nv.constant0._Z6kernelPdS_:
	.zero		912


//--------------------- SYMBOLS --------------------------

	.type		.nv.reservedSmem.offset0,@object
	.size		.nv.reservedSmem.offset0,0x4
	.type		.nv.reservedSmem.cap,@object
	.size		.nv.reservedSmem.cap,0x4
